//
// Generated by NVIDIA NVVM Compiler
//
// Compiler Build ID: CL-36424714
// Cuda compilation tools, release 13.0, V13.0.88
// Based on NVVM 20.0.0
//

.version 9.0
.target sm_100
.address_size 64

	// .globl	_Z9MatMatMulILm64EEvPKiS1_Pimmm
// _ZZ9MatMatMulILm64EEvPKiS1_PimmmE4ds_A has been demoted
// _ZZ9MatMatMulILm64EEvPKiS1_PimmmE4ds_B has been demoted

.visible .entry _Z9MatMatMulILm64EEvPKiS1_Pimmm(
	.param .u64 .ptr .align 1 _Z9MatMatMulILm64EEvPKiS1_Pimmm_param_0,
	.param .u64 .ptr .align 1 _Z9MatMatMulILm64EEvPKiS1_Pimmm_param_1,
	.param .u64 .ptr .align 1 _Z9MatMatMulILm64EEvPKiS1_Pimmm_param_2,
	.param .u64 _Z9MatMatMulILm64EEvPKiS1_Pimmm_param_3,
	.param .u64 _Z9MatMatMulILm64EEvPKiS1_Pimmm_param_4,
	.param .u64 _Z9MatMatMulILm64EEvPKiS1_Pimmm_param_5
)
{
	.reg .pred 	%p<11>;
	.reg .b32 	%r<225>;
	.reg .b64 	%rd<48>;
	// demoted variable
	.shared .align 4 .b8 _ZZ9MatMatMulILm64EEvPKiS1_PimmmE4ds_A[16384];
	// demoted variable
	.shared .align 4 .b8 _ZZ9MatMatMulILm64EEvPKiS1_PimmmE4ds_B[16384];
	ld.param.u64 	%rd22, [_Z9MatMatMulILm64EEvPKiS1_Pimmm_param_0];
	ld.param.u64 	%rd23, [_Z9MatMatMulILm64EEvPKiS1_Pimmm_param_1];
	ld.param.u64 	%rd24, [_Z9MatMatMulILm64EEvPKiS1_Pimmm_param_2];
	ld.param.u64 	%rd18, [_Z9MatMatMulILm64EEvPKiS1_Pimmm_param_3];
	ld.param.u64 	%rd19, [_Z9MatMatMulILm64EEvPKiS1_Pimmm_param_4];
	ld.param.u64 	%rd20, [_Z9MatMatMulILm64EEvPKiS1_Pimmm_param_5];
	cvta.to.global.u64 	%rd25, %rd24;
	cvta.to.global.u64 	%rd26, %rd23;
	cvta.to.global.u64 	%rd27, %rd22;
	mov.u32 	%r10, %ctaid.x;
	mov.u32 	%r11, %ctaid.y;
	mov.u32 	%r12, %tid.x;
	mov.u32 	%r13, %tid.y;
	shl.b32 	%r14, %r11, 6;
	add.s32 	%r15, %r14, %r13;
	shl.b32 	%r16, %r10, 6;
	add.s32 	%r17, %r16, %r12;
	cvt.u64.u32 	%rd1, %r15;
	setp.gt.u64 	%p2, %rd18, %rd1;
	cvt.u64.u32 	%rd45, %r12;
	shl.b32 	%r18, %r12, 8;
	mov.u32 	%r19, _ZZ9MatMatMulILm64EEvPKiS1_PimmmE4ds_A;
	add.s32 	%r20, %r19, %r18;
	shl.b32 	%r21, %r13, 2;
	add.s32 	%r1, %r20, %r21;
	cvt.u64.u32 	%rd43, %r13;
	cvt.s64.s32 	%rd4, %r17;
	setp.gt.u64 	%p3, %rd20, %rd4;
	mov.u32 	%r22, _ZZ9MatMatMulILm64EEvPKiS1_PimmmE4ds_B;
	add.s32 	%r2, %r22, %r18;
	and.pred  	%p1, %p2, %p3;
	mad.lo.s64 	%rd28, %rd20, %rd1, %rd4;
	shl.b64 	%rd29, %rd28, 2;
	add.s64 	%rd5, %rd25, %rd29;
	mad.lo.s64 	%rd30, %rd19, %rd1, %rd45;
	shl.b64 	%rd31, %rd30, 2;
	add.s64 	%rd46, %rd27, %rd31;
	mad.lo.s64 	%rd32, %rd20, %rd43, %rd4;
	shl.b64 	%rd33, %rd32, 2;
	add.s64 	%rd44, %rd26, %rd33;
	mov.b32 	%r222, 0;
	mov.b64 	%rd47, 0;
	not.pred 	%p9, %p1;
$L__BB0_1:
	ld.param.u64 	%rd37, [_Z9MatMatMulILm64EEvPKiS1_Pimmm_param_3];
	setp.le.u64 	%p4, %rd37, %rd1;
	mov.b32 	%r223, 0;
	@%p4 bra 	$L__BB0_4;
	ld.param.u64 	%rd38, [_Z9MatMatMulILm64EEvPKiS1_Pimmm_param_4];
	setp.ge.u64 	%p5, %rd45, %rd38;
	@%p5 bra 	$L__BB0_4;
	ld.global.u32 	%r223, [%rd46];
$L__BB0_4:
	ld.param.u64 	%rd41, [_Z9MatMatMulILm64EEvPKiS1_Pimmm_param_5];
	ld.param.u64 	%rd39, [_Z9MatMatMulILm64EEvPKiS1_Pimmm_param_4];
	setp.le.u64 	%p6, %rd41, %rd4;
	st.shared.u32 	[%r1], %r223;
	setp.ge.u64 	%p7, %rd43, %rd39;
	mov.b32 	%r224, 0;
	or.pred  	%p8, %p6, %p7;
	@%p8 bra 	$L__BB0_6;
	ld.global.u32 	%r224, [%rd44];
$L__BB0_6:
	add.s32 	%r28, %r2, %r21;
	st.shared.u32 	[%r28], %r224;
	bar.sync 	0;
	add.s32 	%r30, %r19, %r21;
	ld.shared.u32 	%r31, [%r30];
	ld.shared.u32 	%r32, [%r2];
	mad.lo.s32 	%r33, %r32, %r31, %r222;
	ld.shared.u32 	%r34, [%r30+256];
	ld.shared.u32 	%r35, [%r2+4];
	mad.lo.s32 	%r36, %r35, %r34, %r33;
	ld.shared.u32 	%r37, [%r30+512];
	ld.shared.u32 	%r38, [%r2+8];
	mad.lo.s32 	%r39, %r38, %r37, %r36;
	ld.shared.u32 	%r40, [%r30+768];
	ld.shared.u32 	%r41, [%r2+12];
	mad.lo.s32 	%r42, %r41, %r40, %r39;
	ld.shared.u32 	%r43, [%r30+1024];
	ld.shared.u32 	%r44, [%r2+16];
	mad.lo.s32 	%r45, %r44, %r43, %r42;
	ld.shared.u32 	%r46, [%r30+1280];
	ld.shared.u32 	%r47, [%r2+20];
	mad.lo.s32 	%r48, %r47, %r46, %r45;
	ld.shared.u32 	%r49, [%r30+1536];
	ld.shared.u32 	%r50, [%r2+24];
	mad.lo.s32 	%r51, %r50, %r49, %r48;
	ld.shared.u32 	%r52, [%r30+1792];
	ld.shared.u32 	%r53, [%r2+28];
	mad.lo.s32 	%r54, %r53, %r52, %r51;
	ld.shared.u32 	%r55, [%r30+2048];
	ld.shared.u32 	%r56, [%r2+32];
	mad.lo.s32 	%r57, %r56, %r55, %r54;
	ld.shared.u32 	%r58, [%r30+2304];
	ld.shared.u32 	%r59, [%r2+36];
	mad.lo.s32 	%r60, %r59, %r58, %r57;
	ld.shared.u32 	%r61, [%r30+2560];
	ld.shared.u32 	%r62, [%r2+40];
	mad.lo.s32 	%r63, %r62, %r61, %r60;
	ld.shared.u32 	%r64, [%r30+2816];
	ld.shared.u32 	%r65, [%r2+44];
	mad.lo.s32 	%r66, %r65, %r64, %r63;
	ld.shared.u32 	%r67, [%r30+3072];
	ld.shared.u32 	%r68, [%r2+48];
	mad.lo.s32 	%r69, %r68, %r67, %r66;
	ld.shared.u32 	%r70, [%r30+3328];
	ld.shared.u32 	%r71, [%r2+52];
	mad.lo.s32 	%r72, %r71, %r70, %r69;
	ld.shared.u32 	%r73, [%r30+3584];
	ld.shared.u32 	%r74, [%r2+56];
	mad.lo.s32 	%r75, %r74, %r73, %r72;
	ld.shared.u32 	%r76, [%r30+3840];
	ld.shared.u32 	%r77, [%r2+60];
	mad.lo.s32 	%r78, %r77, %r76, %r75;
	ld.shared.u32 	%r79, [%r30+4096];
	ld.shared.u32 	%r80, [%r2+64];
	mad.lo.s32 	%r81, %r80, %r79, %r78;
	ld.shared.u32 	%r82, [%r30+4352];
	ld.shared.u32 	%r83, [%r2+68];
	mad.lo.s32 	%r84, %r83, %r82, %r81;
	ld.shared.u32 	%r85, [%r30+4608];
	ld.shared.u32 	%r86, [%r2+72];
	mad.lo.s32 	%r87, %r86, %r85, %r84;
	ld.shared.u32 	%r88, [%r30+4864];
	ld.shared.u32 	%r89, [%r2+76];
	mad.lo.s32 	%r90, %r89, %r88, %r87;
	ld.shared.u32 	%r91, [%r30+5120];
	ld.shared.u32 	%r92, [%r2+80];
	mad.lo.s32 	%r93, %r92, %r91, %r90;
	ld.shared.u32 	%r94, [%r30+5376];
	ld.shared.u32 	%r95, [%r2+84];
	mad.lo.s32 	%r96, %r95, %r94, %r93;
	ld.shared.u32 	%r97, [%r30+5632];
	ld.shared.u32 	%r98, [%r2+88];
	mad.lo.s32 	%r99, %r98, %r97, %r96;
	ld.shared.u32 	%r100, [%r30+5888];
	ld.shared.u32 	%r101, [%r2+92];
	mad.lo.s32 	%r102, %r101, %r100, %r99;
	ld.shared.u32 	%r103, [%r30+6144];
	ld.shared.u32 	%r104, [%r2+96];
	mad.lo.s32 	%r105, %r104, %r103, %r102;
	ld.shared.u32 	%r106, [%r30+6400];
	ld.shared.u32 	%r107, [%r2+100];
	mad.lo.s32 	%r108, %r107, %r106, %r105;
	ld.shared.u32 	%r109, [%r30+6656];
	ld.shared.u32 	%r110, [%r2+104];
	mad.lo.s32 	%r111, %r110, %r109, %r108;
	ld.shared.u32 	%r112, [%r30+6912];
	ld.shared.u32 	%r113, [%r2+108];
	mad.lo.s32 	%r114, %r113, %r112, %r111;
	ld.shared.u32 	%r115, [%r30+7168];
	ld.shared.u32 	%r116, [%r2+112];
	mad.lo.s32 	%r117, %r116, %r115, %r114;
	ld.shared.u32 	%r118, [%r30+7424];
	ld.shared.u32 	%r119, [%r2+116];
	mad.lo.s32 	%r120, %r119, %r118, %r117;
	ld.shared.u32 	%r121, [%r30+7680];
	ld.shared.u32 	%r122, [%r2+120];
	mad.lo.s32 	%r123, %r122, %r121, %r120;
	ld.shared.u32 	%r124, [%r30+7936];
	ld.shared.u32 	%r125, [%r2+124];
	mad.lo.s32 	%r126, %r125, %r124, %r123;
	ld.shared.u32 	%r127, [%r30+8192];
	ld.shared.u32 	%r128, [%r2+128];
	mad.lo.s32 	%r129, %r128, %r127, %r126;
	ld.shared.u32 	%r130, [%r30+8448];
	ld.shared.u32 	%r131, [%r2+132];
	mad.lo.s32 	%r132, %r131, %r130, %r129;
	ld.shared.u32 	%r133, [%r30+8704];
	ld.shared.u32 	%r134, [%r2+136];
	mad.lo.s32 	%r135, %r134, %r133, %r132;
	ld.shared.u32 	%r136, [%r30+8960];
	ld.shared.u32 	%r137, [%r2+140];
	mad.lo.s32 	%r138, %r137, %r136, %r135;
	ld.shared.u32 	%r139, [%r30+9216];
	ld.shared.u32 	%r140, [%r2+144];
	mad.lo.s32 	%r141, %r140, %r139, %r138;
	ld.shared.u32 	%r142, [%r30+9472];
	ld.shared.u32 	%r143, [%r2+148];
	mad.lo.s32 	%r144, %r143, %r142, %r141;
	ld.shared.u32 	%r145, [%r30+9728];
	ld.shared.u32 	%r146, [%r2+152];
	mad.lo.s32 	%r147, %r146, %r145, %r144;
	ld.shared.u32 	%r148, [%r30+9984];
	ld.shared.u32 	%r149, [%r2+156];
	mad.lo.s32 	%r150, %r149, %r148, %r147;
	ld.shared.u32 	%r151, [%r30+10240];
	ld.shared.u32 	%r152, [%r2+160];
	mad.lo.s32 	%r153, %r152, %r151, %r150;
	ld.shared.u32 	%r154, [%r30+10496];
	ld.shared.u32 	%r155, [%r2+164];
	mad.lo.s32 	%r156, %r155, %r154, %r153;
	ld.shared.u32 	%r157, [%r30+10752];
	ld.shared.u32 	%r158, [%r2+168];
	mad.lo.s32 	%r159, %r158, %r157, %r156;
	ld.shared.u32 	%r160, [%r30+11008];
	ld.shared.u32 	%r161, [%r2+172];
	mad.lo.s32 	%r162, %r161, %r160, %r159;
	ld.shared.u32 	%r163, [%r30+11264];
	ld.shared.u32 	%r164, [%r2+176];
	mad.lo.s32 	%r165, %r164, %r163, %r162;
	ld.shared.u32 	%r166, [%r30+11520];
	ld.shared.u32 	%r167, [%r2+180];
	mad.lo.s32 	%r168, %r167, %r166, %r165;
	ld.shared.u32 	%r169, [%r30+11776];
	ld.shared.u32 	%r170, [%r2+184];
	mad.lo.s32 	%r171, %r170, %r169, %r168;
	ld.shared.u32 	%r172, [%r30+12032];
	ld.shared.u32 	%r173, [%r2+188];
	mad.lo.s32 	%r174, %r173, %r172, %r171;
	ld.shared.u32 	%r175, [%r30+12288];
	ld.shared.u32 	%r176, [%r2+192];
	mad.lo.s32 	%r177, %r176, %r175, %r174;
	ld.shared.u32 	%r178, [%r30+12544];
	ld.shared.u32 	%r179, [%r2+196];
	mad.lo.s32 	%r180, %r179, %r178, %r177;
	ld.shared.u32 	%r181, [%r30+12800];
	ld.shared.u32 	%r182, [%r2+200];
	mad.lo.s32 	%r183, %r182, %r181, %r180;
	ld.shared.u32 	%r184, [%r30+13056];
	ld.shared.u32 	%r185, [%r2+204];
	mad.lo.s32 	%r186, %r185, %r184, %r183;
	ld.shared.u32 	%r187, [%r30+13312];
	ld.shared.u32 	%r188, [%r2+208];
	mad.lo.s32 	%r189, %r188, %r187, %r186;
	ld.shared.u32 	%r190, [%r30+13568];
	ld.shared.u32 	%r191, [%r2+212];
	mad.lo.s32 	%r192, %r191, %r190, %r189;
	ld.shared.u32 	%r193, [%r30+13824];
	ld.shared.u32 	%r194, [%r2+216];
	mad.lo.s32 	%r195, %r194, %r193, %r192;
	ld.shared.u32 	%r196, [%r30+14080];
	ld.shared.u32 	%r197, [%r2+220];
	mad.lo.s32 	%r198, %r197, %r196, %r195;
	ld.shared.u32 	%r199, [%r30+14336];
	ld.shared.u32 	%r200, [%r2+224];
	mad.lo.s32 	%r201, %r200, %r199, %r198;
	ld.shared.u32 	%r202, [%r30+14592];
	ld.shared.u32 	%r203, [%r2+228];
	mad.lo.s32 	%r204, %r203, %r202, %r201;
	ld.shared.u32 	%r205, [%r30+14848];
	ld.shared.u32 	%r206, [%r2+232];
	mad.lo.s32 	%r207, %r206, %r205, %r204;
	ld.shared.u32 	%r208, [%r30+15104];
	ld.shared.u32 	%r209, [%r2+236];
	mad.lo.s32 	%r210, %r209, %r208, %r207;
	ld.shared.u32 	%r211, [%r30+15360];
	ld.shared.u32 	%r212, [%r2+240];
	mad.lo.s32 	%r213, %r212, %r211, %r210;
	ld.shared.u32 	%r214, [%r30+15616];
	ld.shared.u32 	%r215, [%r2+244];
	mad.lo.s32 	%r216, %r215, %r214, %r213;
	ld.shared.u32 	%r217, [%r30+15872];
	ld.shared.u32 	%r218, [%r2+248];
	mad.lo.s32 	%r219, %r218, %r217, %r216;
	ld.shared.u32 	%r220, [%r30+16128];
	ld.shared.u32 	%r221, [%r2+252];
	mad.lo.s32 	%r222, %r221, %r220, %r219;
	bar.sync 	0;
	@%p9 bra 	$L__BB0_8;
	st.global.u32 	[%rd5], %r222;
$L__BB0_8:
	ld.param.u64 	%rd42, [_Z9MatMatMulILm64EEvPKiS1_Pimmm_param_5];
	ld.param.u64 	%rd40, [_Z9MatMatMulILm64EEvPKiS1_Pimmm_param_4];
	add.s64 	%rd47, %rd47, 1;
	add.s64 	%rd46, %rd46, 256;
	add.s64 	%rd45, %rd45, 64;
	shl.b64 	%rd34, %rd42, 8;
	add.s64 	%rd44, %rd44, %rd34;
	add.s64 	%rd43, %rd43, 64;
	add.s64 	%rd35, %rd40, -1;
	shr.u64 	%rd36, %rd35, 6;
	setp.ge.u64 	%p10, %rd36, %rd47;
	@%p10 bra 	$L__BB0_1;
	ret;

}


// ===== COMPILED SASS (sm_100) =====

	.target	sm_100

	.elftype	@"ET_EXEC"


//--------------------- .note.nv.tkinfo           --------------------------
	.section	.note.nv.tkinfo,"",@"SHT_NOTE"
	.sectionflags	@"SHF_NOTE_NV_TKINFO"
	.tkinfo
        /*0018*/ 	.word	0x00000002
        /*0030*/ 	.string	""
        /*0030*/ 	.string	"ptxas"
        /*0030*/ 	.string	"Cuda compilation tools, release 13.0, V13.0.88"
        /*0030*/ 	.string	"Build cuda_13.0.r13.0/compiler.36424714_0"
        /*0030*/ 	.string	"-arch sm_100 -m 64 "



//--------------------- .note.nv.cuinfo           --------------------------
	.section	.note.nv.cuinfo,"",@"SHT_NOTE"
	.sectionflags	@"SHF_NOTE_NV_CUINFO"
        /*0018*/ 	.short	0x0002
        /*001a*/ 	.short	0x0064
        /*001c*/ 	.short	0x0082
	.zero		2


//--------------------- .nv.info                  --------------------------
	.section	.nv.info,"",@"SHT_CUDA_INFO"
	.align	4


	//----- nvinfo : EIATTR_REGCOUNT
	.align		4
        /*0000*/ 	.byte	0x04, 0x2f
        /*0002*/ 	.short	(.L_1 - .L_0)
	.align		4
.L_0:
        /*0004*/ 	.word	index@(_Z9MatMatMulILm64EEvPKiS1_Pimmm)
        /*0008*/ 	.word	0x00000020


	//----- nvinfo : EIATTR_FRAME_SIZE
	.align		4
.L_1:
        /*000c*/ 	.byte	0x04, 0x11
        /*000e*/ 	.short	(.L_3 - .L_2)
	.align		4
.L_2:
        /*0010*/ 	.word	index@(_Z9MatMatMulILm64EEvPKiS1_Pimmm)
        /*0014*/ 	.word	0x00000000


	//----- nvinfo : EIATTR_MIN_STACK_SIZE
	.align		4
.L_3:
        /*0018*/ 	.byte	0x04, 0x12
        /*001a*/ 	.short	(.L_5 - .L_4)
	.align		4
.L_4:
        /*001c*/ 	.word	index@(_Z9MatMatMulILm64EEvPKiS1_Pimmm)
        /*0020*/ 	.word	0x00000000
.L_5:


//--------------------- .nv.compat                --------------------------
	.section	.nv.compat,"",@"SHT_CUDA_COMPAT_INFO"
	.align	4
        /*0000*/ 	.byte	0x02, 0x09, 0x00, 0x00, 0x02, 0x02, 0x01, 0x00, 0x02, 0x05, 0x05, 0x00, 0x03, 0x07, 0x01, 0x01
        /*0010*/ 	.byte	0x02, 0x03, 0x00, 0x00, 0x02, 0x06, 0x01, 0x00, 0x04, 0x0b, 0x08, 0x00, 0x09, 0x00, 0x00, 0x00
        /*0020*/ 	.byte	0x00, 0x00, 0x00, 0x00


//--------------------- .nv.info._Z9MatMatMulILm64EEvPKiS1_Pimmm --------------------------
	.section	.nv.info._Z9MatMatMulILm64EEvPKiS1_Pimmm,"",@"SHT_CUDA_INFO"
	.sectionflags	@""
	.align	4


	//----- nvinfo : EIATTR_CUDA_API_VERSION
	.align		4
        /*0000*/ 	.byte	0x04, 0x37
        /*0002*/ 	.short	(.L_7 - .L_6)
.L_6:
        /*0004*/ 	.word	0x00000082


	//----- nvinfo : EIATTR_KPARAM_INFO
	.align		4
.L_7:
        /*0008*/ 	.byte	0x04, 0x17
        /*000a*/ 	.short	(.L_9 - .L_8)
.L_8:
        /*000c*/ 	.word	0x00000000
        /*0010*/ 	.short	0x0005
        /*0012*/ 	.short	0x0028
        /*0014*/ 	.byte	0x00, 0xf0, 0x21, 0x00


	//----- nvinfo : EIATTR_KPARAM_INFO
	.align		4
.L_9:
        /*0018*/ 	.byte	0x04, 0x17
        /*001a*/ 	.short	(.L_11 - .L_10)
.L_10:
        /*001c*/ 	.word	0x00000000
        /*0020*/ 	.short	0x0004
        /*0022*/ 	.short	0x0020
        /*0024*/ 	.byte	0x00, 0xf0, 0x21, 0x00


	//----- nvinfo : EIATTR_KPARAM_INFO
	.align		4
.L_11:
        /*0028*/ 	.byte	0x04, 0x17
        /*002a*/ 	.short	(.L_13 - .L_12)
.L_12:
        /*002c*/ 	.word	0x00000000
        /*0030*/ 	.short	0x0003
        /*0032*/ 	.short	0x0018
        /*0034*/ 	.byte	0x00, 0xf0, 0x21, 0x00


	//----- nvinfo : EIATTR_KPARAM_INFO
	.align		4
.L_13:
        /*0038*/ 	.byte	0x04, 0x17
        /*003a*/ 	.short	(.L_15 - .L_14)
.L_14:
        /*003c*/ 	.word	0x00000000
        /*0040*/ 	.short	0x0002
        /*0042*/ 	.short	0x0010
        /*0044*/ 	.byte	0x00, 0xf5, 0x21, 0x00


	//----- nvinfo : EIATTR_KPARAM_INFO
	.align		4
.L_15:
        /*0048*/ 	.byte	0x04, 0x17
        /*004a*/ 	.short	(.L_17 - .L_16)
.L_16:
        /*004c*/ 	.word	0x00000000
        /*0050*/ 	.short	0x0001
        /*0052*/ 	.short	0x0008
        /*0054*/ 	.byte	0x00, 0xf5, 0x21, 0x00


	//----- nvinfo : EIATTR_KPARAM_INFO
	.align		4
.L_17:
        /*0058*/ 	.byte	0x04, 0x17
        /*005a*/ 	.short	(.L_19 - .L_18)
.L_18:
        /*005c*/ 	.word	0x00000000
        /*0060*/ 	.short	0x0000
        /*0062*/ 	.short	0x0000
        /*0064*/ 	.byte	0x00, 0xf5, 0x21, 0x00


	//----- nvinfo : EIATTR_SPARSE_MMA_MASK
	.align		4
.L_19:
        /*0068*/ 	.byte	0x03, 0x50
        /*006a*/ 	.short	0x0000


	//----- nvinfo : EIATTR_MAXREG_COUNT
	.align		4
        /*006c*/ 	.byte	0x03, 0x1b
        /*006e*/ 	.short	0x00ff


	//----- nvinfo : EIATTR_NUM_BARRIERS
	.align		4
        /*0070*/ 	.byte	0x02, 0x4c
        /*0072*/ 	.byte	0x01
	.zero		1


	//----- nvinfo : EIATTR_MERCURY_ISA_VERSION
	.align		4
        /*0074*/ 	.byte	0x03, 0x5f
        /*0076*/ 	.short	0x0101


	//----- nvinfo : EIATTR_VRC_CTA_INIT_COUNT
	.align		4
        /*0078*/ 	.byte	0x02, 0x4a
	.zero		1
	.zero		1


	//----- nvinfo : EIATTR_EXIT_INSTR_OFFSETS
	.align		4
        /*007c*/ 	.byte	0x04, 0x1c
        /*007e*/ 	.short	(.L_21 - .L_20)


	//   ....[0]....
.L_20:
        /*0080*/ 	.word	0x00000e80


	//----- nvinfo : EIATTR_CBANK_PARAM_SIZE
	.align		4
.L_21:
        /*0084*/ 	.byte	0x03, 0x19
        /*0086*/ 	.short	0x0030


	//----- nvinfo : EIATTR_PARAM_CBANK
	.align		4
        /*0088*/ 	.byte	0x04, 0x0a
        /*008a*/ 	.short	(.L_23 - .L_22)
	.align		4
.L_22:
        /*008c*/ 	.word	index@(.nv.constant0._Z9MatMatMulILm64EEvPKiS1_Pimmm)
        /*0090*/ 	.short	0x0380
        /*0092*/ 	.short	0x0030


	//----- nvinfo : EIATTR_SW_WAR
	.align		4
.L_23:
        /*0094*/ 	.byte	0x04, 0x36
        /*0096*/ 	.short	(.L_25 - .L_24)
.L_24:
        /*0098*/ 	.word	0x00000008
.L_25:


//--------------------- .nv.callgraph             --------------------------
	.section	.nv.callgraph,"",@"SHT_CUDA_CALLGRAPH"
	.align	4
	.sectionentsize	8
	.align		4
        /*0000*/ 	.word	0x00000000
	.align		4
        /*0004*/ 	.word	0xffffffff
	.align		4
        /*0008*/ 	.word	0x00000000
	.align		4
        /*000c*/ 	.word	0xfffffffe
	.align		4
        /*0010*/ 	.word	0x00000000
	.align		4
        /*0014*/ 	.word	0xfffffffd
	.align		4
        /*0018*/ 	.word	0x00000000
	.align		4
        /*001c*/ 	.word	0xfffffffc


//--------------------- .text._Z9MatMatMulILm64EEvPKiS1_Pimmm --------------------------
	.section	.text._Z9MatMatMulILm64EEvPKiS1_Pimmm,"ax",@progbits
	.align	128
        .global         _Z9MatMatMulILm64EEvPKiS1_Pimmm
        .type           _Z9MatMatMulILm64EEvPKiS1_Pimmm,@function
        .size           _Z9MatMatMulILm64EEvPKiS1_Pimmm,(.L_x_2 - _Z9MatMatMulILm64EEvPKiS1_Pimmm)
        .other          _Z9MatMatMulILm64EEvPKiS1_Pimmm,@"STO_CUDA_ENTRY STV_DEFAULT"
_Z9MatMatMulILm64EEvPKiS1_Pimmm:
.text._Z9MatMatMulILm64EEvPKiS1_Pimmm:
[----:B------:R-:W-:Y:S01]  /*0000*/  LDC R1, c[0x0][0x37c] ;  /* 0x0000df00ff017b82 */ /* 0x000fe20000000800 */
[----:B------:R-:W0:Y:S07]  /*0010*/  S2R R25, SR_CTAID.X ;  /* 0x0000000000197919 */ /* 0x000e2e0000002500 */
[----:B------:R-:W1:Y:S01]  /*0020*/  LDC.64 R6, c[0x0][0x3a8] ;  /* 0x0000ea00ff067b82 */ /* 0x000e620000000a00 */
[----:B------:R-:W2:Y:S01]  /*0030*/  LDCU.128 UR12, c[0x0][0x390] ;  /* 0x00007200ff0c77ac */ /* 0x000ea20008000c00 */
[----:B------:R-:W-:Y:S01]  /*0040*/  MOV R21, RZ ;  /* 0x000000ff00157202 */ /* 0x000fe20000000f00 */
[----:B------:R-:W0:Y:S01]  /*0050*/  S2R R4, SR_TID.X ;  /* 0x0000000000047919 */ /* 0x000e220000002100 */
[----:B------:R-:W3:Y:S01]  /*0060*/  LDCU.128 UR16, c[0x0][0x380] ;  /* 0x00007000ff1077ac */ /* 0x000ee20008000c00 */
[----:B------:R-:W4:Y:S03]  /*0070*/  S2R R0, SR_CTAID.Y ;  /* 0x0000000000007919 */ /* 0x000f260000002600 */
[----:B------:R-:W5:Y:S01]  /*0080*/  LDC.64 R2, c[0x0][0x3a0] ;  /* 0x0000e800ff027b82 */ /* 0x000f620000000a00 */
[----:B------:R-:W-:Y:S01]  /*0090*/  UMOV UR4, 0x400 ;  /* 0x0000040000047882 */ /* 0x000fe20000000000 */
[----:B------:R-:W0:Y:S01]  /*00a0*/  LDCU.64 UR8, c[0x0][0x358] ;  /* 0x00006b00ff0877ac */ /* 0x000e220008000a00 */
[----:B------:R-:W4:Y:S01]  /*00b0*/  S2R R15, SR_TID.Y ;  /* 0x00000000000f7919 */ /* 0x000f220000002200 */
[----:B------:R-:W0:Y:S04]  /*00c0*/  LDCU.64 UR10, c[0x0][0x3a0] ;  /* 0x00007400ff0a77ac */ /* 0x000e280008000a00 */
[----:B------:R-:W2:Y:S01]  /*00d0*/  S2UR UR5, SR_CgaCtaId ;  /* 0x00000000000579c3 */ /* 0x000ea20000008800 */
[----:B-1----:R-:W-:-:S02]  /*00e0*/  SHF.L.U64.HI R16, R6, 0x8, R7 ;  /* 0x0000000806107819 */ /* 0x002fc40000010207 */
[----:B-----5:R-:W-:Y:S02]  /*00f0*/  IADD3 R17, P4, PT, R2, -0x1, RZ ;  /* 0xffffffff02117810 */ /* 0x020fe40007f9e0ff */
[----:B0-----:R-:W-:-:S04]  /*0100*/  LEA R24, R25, R4, 0x6 ;  /* 0x0000000419187211 */ /* 0x001fc800078e30ff */
[--C-:B------:R-:W-:Y:S01]  /*0110*/  SHF.R.S32.HI R25, RZ, 0x1f, R24.reuse ;  /* 0x0000001fff197819 */ /* 0x100fe20000011418 */
[----:B--2---:R-:W-:Y:S01]  /*0120*/  ULEA UR6, UR5, UR4, 0x18 ;  /* 0x0000000405067291 */ /* 0x004fe2000f8ec0ff */
[-C--:B------:R-:W-:Y:S01]  /*0130*/  ISETP.GE.U32.AND P1, PT, R24, R6.reuse, PT ;  /* 0x000000061800720c */ /* 0x080fe20003f26070 */
[----:B------:R-:W-:Y:S01]  /*0140*/  UIADD3 UR4, UPT, UPT, UR4, 0x4000, URZ ;  /* 0x0000400004047890 */ /* 0x000fe2000fffe0ff */
[----:B----4-:R-:W-:Y:S01]  /*0150*/  LEA R13, R0, R15, 0x6 ;  /* 0x0000000f000d7211 */ /* 0x010fe200078e30ff */
[-CC-:B------:R-:W-:Y:S01]  /*0160*/  IMAD.WIDE.U32 R10, R15, R6.reuse, R24.reuse ;  /* 0x000000060f0a7225 */ /* 0x180fe200078e0018 */
[-C--:B------:R-:W-:Y:S01]  /*0170*/  ISETP.GE.U32.AND.EX P1, PT, R25, R7.reuse, PT, P1 ;  /* 0x000000071900720c */ /* 0x080fe20003f26110 */
[----:B------:R-:W-:Y:S01]  /*0180*/  ULEA UR4, UR5, UR4, 0x18 ;  /* 0x0000000405047291 */ /* 0x000fe2000f8ec0ff */
[C---:B------:R-:W-:Y:S01]  /*0190*/  ISETP.LT.U32.AND P2, PT, R13.reuse, UR14, PT ;  /* 0x0000000e0d007c0c */ /* 0x040fe2000bf41070 */
[C---:B------:R-:W-:Y:S01]  /*01a0*/  IMAD.WIDE.U32 R8, R13.reuse, R6, R24 ;  /* 0x000000060d087225 */ /* 0x040fe200078e0018 */
[----:B---3--:R-:W-:Y:S01]  /*01b0*/  LEA R14, P3, R10, UR18, 0x2 ;  /* 0x000000120a0e7c11 */ /* 0x008fe2000f8610ff */
[----:B------:R-:W-:Y:S01]  /*01c0*/  UMOV UR5, URZ ;  /* 0x000000ff00057c82 */ /* 0x000fe20008000000 */
[----:B------:R-:W-:Y:S01]  /*01d0*/  ISETP.LT.U32.AND.EX P1, PT, RZ, UR15, !P1, P2 ;  /* 0x0000000fff007c0c */ /* 0x000fe2000cf21120 */
[----:B------:R-:W-:Y:S01]  /*01e0*/  IMAD R5, R13, R7, R9 ;  /* 0x000000070d057224 */ /* 0x000fe200078e0209 */
[----:B------:R-:W-:-:S02]  /*01f0*/  LEA R22, P0, R8, UR12, 0x2 ;  /* 0x0000000c08167c11 */ /* 0x000fc4000f8010ff */
[----:B------:R-:W-:Y:S02]  /*0200*/  MOV R0, R15 ;  /* 0x0000000f00007202 */ /* 0x000fe40000000f00 */
[----:B------:R-:W-:Y:S01]  /*0210*/  LEA.HI.X R23, R8, UR13, R5, 0x2, P0 ;  /* 0x0000000d08177c11 */ /* 0x000fe200080f1405 */
[----:B------:R-:W-:Y:S01]  /*0220*/  HFMA2 R5, -RZ, RZ, 0, 0 ;  /* 0x00000000ff057431 */ /* 0x000fe200000001ff */
[C---:B------:R-:W-:Y:S01]  /*0230*/  ISETP.GE.U32.AND P0, PT, R13.reuse, UR14, PT ;  /* 0x0000000e0d007c0c */ /* 0x040fe2000bf06070 */
[----:B------:R-:W0:Y:S01]  /*0240*/  LDCU.64 UR12, c[0x0][0x3a8] ;  /* 0x00007500ff0c77ac */ /* 0x000e220008000a00 */
[----:B------:R-:W-:Y:S02]  /*0250*/  LEA R20, R4, UR4, 0x8 ;  /* 0x0000000404147c11 */ /* 0x000fe4000f8e40ff */
[----:B------:R-:W-:Y:S01]  /*0260*/  ISETP.GE.U32.AND.EX P0, PT, RZ, UR15, PT, P0 ;  /* 0x0000000fff007c0c */ /* 0x000fe2000bf06100 */
[----:B------:R-:W-:Y:S01]  /*0270*/  UMOV UR4, URZ ;  /* 0x000000ff00047c82 */ /* 0x000fe20008000000 */
[----:B------:R-:W-:-:S04]  /*0280*/  IMAD.WIDE.U32 R8, R13, R2, R4 ;  /* 0x000000020d087225 */ /* 0x000fc800078e0004 */
[----:B------:R-:W-:Y:S01]  /*0290*/  IMAD R5, R13, R3, R9 ;  /* 0x000000030d057224 */ /* 0x000fe200078e0209 */
[----:B------:R-:W-:Y:S01]  /*02a0*/  LEA R12, P2, R8, UR16, 0x2 ;  /* 0x00000010080c7c11 */ /* 0x000fe2000f8410ff */
[----:B------:R-:W-:-:S03]  /*02b0*/  IMAD R13, R15, R7, R11 ;  /* 0x000000070f0d7224 */ /* 0x000fc600078e020b */
[----:B------:R-:W-:Y:S02]  /*02c0*/  LEA.HI.X R5, R8, UR17, R5, 0x2, P2 ;  /* 0x0000001108057c11 */ /* 0x000fe400090f1405 */
[----:B------:R-:W-:Y:S02]  /*02d0*/  LEA.HI.X R13, R10, UR19, R13, 0x2, P3 ;  /* 0x000000130a0d7c11 */ /* 0x000fe400098f140d */
[----:B------:R-:W-:Y:S02]  /*02e0*/  IADD3.X R10, PT, PT, R3, -0x1, RZ, P4, !PT ;  /* 0xffffffff030a7810 */ /* 0x000fe400027fe4ff */
[----:B------:R-:W-:Y:S02]  /*02f0*/  CS2R R2, SRZ ;  /* 0x0000000000027805 */ /* 0x000fe4000001ff00 */
[----:B------:R-:W-:Y:S02]  /*0300*/  LEA R8, R4, UR6, 0x8 ;  /* 0x0000000604087c11 */ /* 0x000fe4000f8e40ff */
[----:B------:R-:W-:-:S02]  /*0310*/  SHF.R.U64 R17, R17, 0x6, R10 ;  /* 0x0000000611117819 */ /* 0x000fc4000000120a */
[----:B------:R-:W-:Y:S02]  /*0320*/  LEA R19, R15, R8, 0x2 ;  /* 0x000000080f137211 */ /* 0x000fe400078e10ff */
[----:B0-----:R-:W-:-:S07]  /*0330*/  SHF.R.U32.HI R7, RZ, 0x6, R10 ;  /* 0x00000006ff077819 */ /* 0x001fce000001160a */
.L_x_0:
[----:B------:R-:W-:Y:S02]  /*0340*/  ISETP.GE.U32.AND P4, PT, R4, UR10, PT ;  /* 0x0000000a04007c0c */ /* 0x000fe4000bf86070 */
[----:B------:R-:W-:Y:S02]  /*0350*/  ISETP.GE.U32.AND P3, PT, R0, UR10, PT ;  /* 0x0000000a00007c0c */ /* 0x000fe4000bf66070 */
[----:B------:R-:W-:Y:S02]  /*0360*/  ISETP.GE.U32.AND.EX P4, PT, R2, UR11, PT, P4 ;  /* 0x0000000b02007c0c */ /* 0x000fe4000bf86140 */
[----:B------:R-:W-:Y:S02]  /*0370*/  ISETP.GE.U32.AND P2, PT, R24, UR12, PT ;  /* 0x0000000c18007c0c */ /* 0x000fe4000bf46070 */
[----:B------:R-:W-:Y:S02]  /*0380*/  PLOP3.LUT P4, PT, P0, P4, PT, 0xf8, 0x8f ;  /* 0x00000000008f781c */ /* 0x000fe40000789f70 */
[----:B------:R-:W-:-:S02]  /*0390*/  SHF.R.S32.HI R8, RZ, 0x1f, R24 ;  /* 0x0000001fff087819 */ /* 0x000fc40000011418 */
[----:B------:R-:W-:Y:S02]  /*03a0*/  ISETP.GE.U32.AND.EX P3, PT, R3, UR11, PT, P3 ;  /* 0x0000000b03007c0c */ /* 0x000fe4000bf66130 */
[----:B------:R-:W-:Y:S02]  /*03b0*/  MOV R29, RZ ;  /* 0x000000ff001d7202 */ /* 0x000fe40000000f00 */
[----:B------:R-:W-:Y:S02]  /*03c0*/  ISETP.GE.U32.OR.EX P2, PT, R8, UR13, P3, P2 ;  /* 0x0000000d08007c0c */ /* 0x000fe40009f46520 */
[----:B------:R-:W-:-:S03]  /*03d0*/  MOV R9, RZ ;  /* 0x000000ff00097202 */ /* 0x000fc60000000f00 */
[----:B------:R-:W-:Y:S02]  /*03e0*/  @!P4 MOV R26, R12 ;  /* 0x0000000c001ac202 */ /* 0x000fe40000000f00 */
[----:B------:R-:W-:-:S05]  /*03f0*/  @!P4 MOV R27, R5 ;  /* 0x00000005001bc202 */ /* 0x000fca0000000f00 */
[----:B0-----:R0:W2:Y:S02]  /*0400*/  @!P4 LDG.E R29, desc[UR8][R26.64] ;  /* 0x000000081a1dc981 */ /* 0x0010a4000c1e1900 */
[----:B0-----:R-:W-:Y:S02]  /*0410*/  @!P2 MOV R26, R14 ;  /* 0x0000000e001aa202 */ /* 0x001fe40000000f00 */
[----:B------:R-:W-:-:S05]  /*0420*/  @!P2 MOV R27, R13 ;  /* 0x0000000d001ba202 */ /* 0x000fca0000000f00 */
[----:B------:R-:W3:Y:S01]  /*0430*/  @!P2 LDG.E R9, desc[UR8][R26.64] ;  /* 0x000000081a09a981 */ /* 0x000ee2000c1e1900 */
[C---:B------:R-:W-:Y:S01]  /*0440*/  LEA R10, R15.reuse, R20, 0x2 ;  /* 0x000000140f0a7211 */ /* 0x040fe200078e10ff */
[----:B------:R-:W-:Y:S01]  /*0450*/  UIADD3 UR4, UP0, UPT, UR4, 0x1, URZ ;  /* 0x0000000104047890 */ /* 0x000fe2000ff1e0ff */
[----:B------:R-:W-:Y:S02]  /*0460*/  LEA R18, R15, UR6, 0x2 ;  /* 0x000000060f127c11 */ /* 0x000fe4000f8e10ff */
[----:B------:R-:W-:Y:S01]  /*0470*/  IADD3 R4, P4, PT, R4, 0x40, RZ ;  /* 0x0000004004047810 */ /* 0x000fe20007f9e0ff */
[----:B------:R-:W-:Y:S01]  /*0480*/  UIADD3.X UR5, UPT, UPT, URZ, UR5, URZ, UP0, !UPT ;  /* 0x00000005ff057290 */ /* 0x000fe200087fe4ff */
[----:B------:R-:W-:Y:S02]  /*0490*/  IADD3 R0, P3, PT, R0, 0x40, RZ ;  /* 0x0000004000007810 */ /* 0x000fe40007f7e0ff */
[----:B------:R-:W-:Y:S02]  /*04a0*/  ISETP.GE.U32.AND P2, PT, R17, UR4, PT ;  /* 0x0000000411007c0c */ /* 0x000fe4000bf46070 */
[----:B------:R-:W-:-:S02]  /*04b0*/  IADD3 R12, P5, PT, R12, 0x100, RZ ;  /* 0x000001000c0c7810 */ /* 0x000fc40007fbe0ff */
[----:B------:R-:W-:Y:S02]  /*04c0*/  ISETP.GE.U32.AND.EX P2, PT, R7, UR5, PT, P2 ;  /* 0x0000000507007c0c */ /* 0x000fe4000bf46120 */
[----:B------:R-:W-:Y:S02]  /*04d0*/  LEA R14, P6, R6, R14, 0x8 ;  /* 0x0000000e060e7211 */ /* 0x000fe400078c40ff */
[----:B------:R-:W-:Y:S02]  /*04e0*/  IADD3.X R2, PT, PT, RZ, R2, RZ, P4, !PT ;  /* 0x00000002ff027210 */ /* 0x000fe400027fe4ff */
[----:B------:R-:W-:Y:S02]  /*04f0*/  IADD3.X R3, PT, PT, RZ, R3, RZ, P3, !PT ;  /* 0x00000003ff037210 */ /* 0x000fe40001ffe4ff */
[----:B------:R-:W-:Y:S02]  /*0500*/  IADD3.X R5, PT, PT, RZ, R5, RZ, P5, !PT ;  /* 0x00000005ff057210 */ /* 0x000fe40002ffe4ff */
[----:B------:R-:W-:Y:S01]  /*0510*/  IADD3.X R13, PT, PT, R13, R16, RZ, P6, !PT ;  /* 0x000000100d0d7210 */ /* 0x000fe200037fe4ff */
[----:B--2---:R-:W-:Y:S04]  /*0520*/  STS [R19], R29 ;  /* 0x0000001d13007388 */ /* 0x004fe80000000800 */
[----:B---3--:R-:W-:Y:S01]  /*0530*/  STS [R10], R9 ;  /* 0x000000090a007388 */ /* 0x008fe20000000800 */
[----:B------:R-:W-:Y:S06]  /*0540*/  BAR.SYNC.DEFER_BLOCKING 0x0 ;  /* 0x0000000000007b1d */ /* 0x000fec0000010000 */
[----:B------:R-:W-:Y:S04]  /*0550*/  LDS R29, [R18] ;  /* 0x00000000121d7984 */ /* 0x000fe80000000800 */
[----:B------:R-:W0:Y:S04]  /*0560*/  LDS.128 R8, [R20] ;  /* 0x0000000014087984 */ /* 0x000e280000000c00 */
[----:B------:R-:W1:Y:S04]  /*0570*/  LDS R28, [R18+0x100] ;  /* 0x00010000121c7984 */ /* 0x000e680000000800 */
[----:B------:R-:W2:Y:S01]  /*0580*/  LDS R26, [R18+0x200] ;  /* 0x00020000121a7984 */ /* 0x000ea20000000800 */
[----:B0-----:R-:W-:-:S03]  /*0590*/  IMAD R21, R29, R8, R21 ;  /* 0x000000081d157224 */ /* 0x001fc600078e0215 */
[----:B------:R-:W0:Y:S01]  /*05a0*/  LDS R8, [R18+0x300] ;  /* 0x0003000012087984 */ /* 0x000e220000000800 */
[----:B-1----:R-:W-:-:S04]  /*05b0*/  IMAD R21, R28, R9, R21 ;  /* 0x000000091c157224 */ /* 0x002fc800078e0215 */
[----:B--2---:R-:W-:Y:S02]  /*05c0*/  IMAD R26, R26, R10, R21 ;  /* 0x0000000a1a1a7224 */ /* 0x004fe400078e0215 */
[----:B------:R-:W-:Y:S02]  /*05d0*/  LDS R21, [R18+0x400] ;  /* 0x0004000012157984 */ /* 0x000fe40000000800 */
[----:B0-----:R-:W-:Y:S02]  /*05e0*/  IMAD R27, R8, R11, R26 ;  /* 0x0000000b081b7224 */ /* 0x001fe400078e021a */
[----:B------:R-:W0:Y:S04]  /*05f0*/  LDS.128 R8, [R20+0x10] ;  /* 0x0000100014087984 */ /* 0x000e280000000c00 */
[----:B------:R-:W1:Y:S01]  /*0600*/  LDS R26, [R18+0x500] ;  /* 0x00050000121a7984 */ /* 0x000e620000000800 */
[----:B0-----:R-:W-:-:S03]  /*0610*/  IMAD R21, R21, R8, R27 ;  /* 0x0000000815157224 */ /* 0x001fc600078e021b */
[----:B------:R-:W0:Y:S01]  /*0620*/  LDS R27, [R18+0x600] ;  /* 0x00060000121b7984 */ /* 0x000e220000000800 */
[----:B-1----:R-:W-:-:S03]  /*0630*/  IMAD R9, R26, R9, R21 ;  /* 0x000000091a097224 */ /* 0x002fc600078e0215 */
[----:B------:R-:W1:Y:S04]  /*0640*/  LDS R8, [R18+0x700] ;  /* 0x0007000012087984 */ /* 0x000e680000000800 */
[----:B------:R-:W-:Y:S04]  /*0650*/  LDS R21, [R18+0x800] ;  /* 0x0008000012157984 */ /* 0x000fe80000000800 */
[----:B------:R-:W-:Y:S01]  /*0660*/  LDS R26, [R18+0x900] ;  /* 0x00090000121a7984 */ /* 0x000fe20000000800 */
[----:B0-----:R-:W-:-:S04]  /*0670*/  IMAD R9, R27, R10, R9 ;  /* 0x0000000a1b097224 */ /* 0x001fc800078e0209 */
[----:B-1----:R-:W-:Y:S02]  /*0680*/  IMAD R27, R8, R11, R9 ;  /* 0x0000000b081b7224 */ /* 0x002fe400078e0209 */
[----:B------:R-:W0:Y:S02]  /*0690*/  LDS.128 R8, [R20+0x20] ;  /* 0x0000200014087984 */ /* 0x000e240000000c00 */
[----:B0-----:R-:W-:Y:S02]  /*06a0*/  IMAD R21, R21, R8, R27 ;  /* 0x0000000815157224 */ /* 0x001fe400078e021b */
[----:B------:R-:W0:Y:S02]  /*06b0*/  LDS R27, [R18+0xa00] ;  /* 0x000a0000121b7984 */ /* 0x000e240000000800 */
[----:B------:R-:W-:Y:S02]  /*06c0*/  IMAD R9, R26, R9, R21 ;  /* 0x000000091a097224 */ /* 0x000fe400078e0215 */
        /* <DEDUP_REMOVED lines=117> */
[----:B------:R-:W1:Y:S02]  /*0e20*/  LDS R27, [R18+0x3f00] ;  /* 0x003f0000121b7984 */ /* 0x000e640000000800 */
[----:B0-----:R-:W-:-:S04]  /*0e30*/  IMAD R10, R21, R10, R9 ;  /* 0x0000000a150a7224 */ /* 0x001fc800078e0209 */
[----:B-1----:R-:W-:Y:S01]  /*0e40*/  IMAD R21, R27, R11, R10 ;  /* 0x0000000b1b157224 */ /* 0x002fe200078e020a */
[----:B------:R-:W-:Y:S06]  /*0e50*/  BAR.SYNC.DEFER_BLOCKING 0x0 ;  /* 0x0000000000007b1d */ /* 0x000fec0000010000 */
[----:B------:R0:W-:Y:S01]  /*0e60*/  @P1 STG.E desc[UR8][R22.64], R21 ;  /* 0x0000001516001986 */ /* 0x0001e2000c101908 */
[----:B------:R-:W-:Y:S05]  /*0e70*/  @P2 BRA `(.L_x_0) ;  /* 0xfffffff400302947 */ /* 0x000fea000383ffff */
[----:B------:R-:W-:Y:S05]  /*0e80*/  EXIT ;  /* 0x000000000000794d */ /* 0x000fea0003800000 */
.L_x_1:
[----:B------:R-:W-:-:S00]  /*0e90*/  BRA `(.L_x_1) ;  /* 0xfffffffc00fc7947 */ /* 0x000fc0000383ffff */
[----:B------:R-:W-:-:S00]  /*0ea0*/  NOP ;  /* 0x0000000000007918 */ /* 0x000fc00000000000 */
        /* <DEDUP_REMOVED lines=13> */
.L_x_2:


//--------------------- .nv.shared._Z9MatMatMulILm64EEvPKiS1_Pimmm --------------------------
	.section	.nv.shared._Z9MatMatMulILm64EEvPKiS1_Pimmm,"aw",@nobits
	.sectionflags	@""
	.align	4
.nv.shared._Z9MatMatMulILm64EEvPKiS1_Pimmm:
	.zero		33792


//--------------------- .nv.shared.reserved.0     --------------------------
	.section	.nv.shared.reserved.0,"aw",@nobits
	.weak		__nv_reservedSMEM_offset_0_alias
	.size		__nv_reservedSMEM_offset_0_alias, 0, 64
	.other		__nv_reservedSMEM_offset_0_alias,@"STO_CUDA_RESERVED_SHARED STV_DEFAULT"
__nv_reservedSMEM_offset_0_alias:
	.zero		0
	.zero		64


//--------------------- .nv.constant0._Z9MatMatMulILm64EEvPKiS1_Pimmm --------------------------
	.section	.nv.constant0._Z9MatMatMulILm64EEvPKiS1_Pimmm,"a",@progbits
	.sectionflags	@""
	.align	4
.nv.constant0._Z9MatMatMulILm64EEvPKiS1_Pimmm:
	.zero		944


//--------------------- SYMBOLS --------------------------

	.type		.nv.reservedSmem.offset0,@object
	.size		.nv.reservedSmem.offset0,0x4
	.type		.nv.reservedSmem.cap,@object
	.size		.nv.reservedSmem.cap,0x4
